//
// Generated by NVIDIA NVVM Compiler
//
// Compiler Build ID: CL-36424714
// Cuda compilation tools, release 13.0, V13.0.88
// Based on NVVM 20.0.0
//

.version 9.0
.target sm_100
.address_size 64

	// .globl	_Z17matMulTiledKernelPKfS0_Pfiii
// _ZZ17matMulTiledKernelPKfS0_PfiiiE2As has been demoted
// _ZZ17matMulTiledKernelPKfS0_PfiiiE2Bs has been demoted

.visible .entry _Z17matMulTiledKernelPKfS0_Pfiii(
	.param .u64 .ptr .align 1 _Z17matMulTiledKernelPKfS0_Pfiii_param_0,
	.param .u64 .ptr .align 1 _Z17matMulTiledKernelPKfS0_Pfiii_param_1,
	.param .u64 .ptr .align 1 _Z17matMulTiledKernelPKfS0_Pfiii_param_2,
	.param .u32 _Z17matMulTiledKernelPKfS0_Pfiii_param_3,
	.param .u32 _Z17matMulTiledKernelPKfS0_Pfiii_param_4,
	.param .u32 _Z17matMulTiledKernelPKfS0_Pfiii_param_5
)
{
	.reg .pred 	%p<12>;
	.reg .b32 	%r<43>;
	.reg .b32 	%f<63>;
	.reg .b64 	%rd<13>;
	// demoted variable
	.shared .align 4 .b8 _ZZ17matMulTiledKernelPKfS0_PfiiiE2As[1024];
	// demoted variable
	.shared .align 4 .b8 _ZZ17matMulTiledKernelPKfS0_PfiiiE2Bs[1024];
	ld.param.u64 	%rd3, [_Z17matMulTiledKernelPKfS0_Pfiii_param_0];
	ld.param.u64 	%rd4, [_Z17matMulTiledKernelPKfS0_Pfiii_param_1];
	ld.param.u64 	%rd5, [_Z17matMulTiledKernelPKfS0_Pfiii_param_2];
	ld.param.u32 	%r24, [_Z17matMulTiledKernelPKfS0_Pfiii_param_3];
	ld.param.u32 	%r25, [_Z17matMulTiledKernelPKfS0_Pfiii_param_4];
	ld.param.u32 	%r26, [_Z17matMulTiledKernelPKfS0_Pfiii_param_5];
	mov.u32 	%r27, %ctaid.x;
	mov.u32 	%r28, %ctaid.y;
	mov.u32 	%r38, %tid.x;
	mov.u32 	%r40, %tid.y;
	shl.b32 	%r29, %r28, 4;
	add.s32 	%r3, %r29, %r40;
	shl.b32 	%r4, %r27, 4;
	add.s32 	%r5, %r4, %r38;
	setp.lt.s32 	%p1, %r26, 1;
	mov.f32 	%f62, 0f00000000;
	@%p1 bra 	$L__BB0_7;
	add.s32 	%r30, %r26, 15;
	shr.u32 	%r31, %r30, 4;
	shl.b32 	%r32, %r40, 6;
	mov.u32 	%r33, _ZZ17matMulTiledKernelPKfS0_PfiiiE2As;
	add.s32 	%r6, %r33, %r32;
	shl.b32 	%r34, %r38, 2;
	add.s32 	%r7, %r6, %r34;
	mov.u32 	%r35, _ZZ17matMulTiledKernelPKfS0_PfiiiE2Bs;
	add.s32 	%r9, %r35, %r34;
	add.s32 	%r8, %r9, %r32;
	neg.s32 	%r42, %r31;
	mad.lo.s32 	%r36, %r40, %r25, %r38;
	add.s32 	%r41, %r36, %r4;
	shl.b32 	%r12, %r25, 4;
	mad.lo.s32 	%r39, %r26, %r3, %r38;
	cvta.to.global.u64 	%rd1, %rd3;
	cvta.to.global.u64 	%rd2, %rd4;
	mov.f32 	%f62, 0f00000000;
$L__BB0_2:
	setp.ge.s32 	%p2, %r3, %r24;
	setp.ge.s32 	%p3, %r38, %r26;
	mov.f32 	%f60, 0f00000000;
	or.pred  	%p4, %p2, %p3;
	@%p4 bra 	$L__BB0_4;
	mul.wide.u32 	%rd6, %r39, 4;
	add.s64 	%rd7, %rd1, %rd6;
	ld.global.f32 	%f60, [%rd7];
$L__BB0_4:
	setp.ge.s32 	%p5, %r5, %r25;
	st.shared.f32 	[%r7], %f60;
	setp.ge.s32 	%p6, %r40, %r26;
	mov.f32 	%f61, 0f00000000;
	or.pred  	%p7, %p6, %p5;
	@%p7 bra 	$L__BB0_6;
	mul.wide.s32 	%rd8, %r41, 4;
	add.s64 	%rd9, %rd2, %rd8;
	ld.global.f32 	%f61, [%rd9];
$L__BB0_6:
	st.shared.f32 	[%r8], %f61;
	bar.sync 	0;
	ld.shared.f32 	%f12, [%r6];
	ld.shared.f32 	%f13, [%r9];
	fma.rn.f32 	%f14, %f12, %f13, %f62;
	ld.shared.f32 	%f15, [%r6+4];
	ld.shared.f32 	%f16, [%r9+64];
	fma.rn.f32 	%f17, %f15, %f16, %f14;
	ld.shared.f32 	%f18, [%r6+8];
	ld.shared.f32 	%f19, [%r9+128];
	fma.rn.f32 	%f20, %f18, %f19, %f17;
	ld.shared.f32 	%f21, [%r6+12];
	ld.shared.f32 	%f22, [%r9+192];
	fma.rn.f32 	%f23, %f21, %f22, %f20;
	ld.shared.f32 	%f24, [%r6+16];
	ld.shared.f32 	%f25, [%r9+256];
	fma.rn.f32 	%f26, %f24, %f25, %f23;
	ld.shared.f32 	%f27, [%r6+20];
	ld.shared.f32 	%f28, [%r9+320];
	fma.rn.f32 	%f29, %f27, %f28, %f26;
	ld.shared.f32 	%f30, [%r6+24];
	ld.shared.f32 	%f31, [%r9+384];
	fma.rn.f32 	%f32, %f30, %f31, %f29;
	ld.shared.f32 	%f33, [%r6+28];
	ld.shared.f32 	%f34, [%r9+448];
	fma.rn.f32 	%f35, %f33, %f34, %f32;
	ld.shared.f32 	%f36, [%r6+32];
	ld.shared.f32 	%f37, [%r9+512];
	fma.rn.f32 	%f38, %f36, %f37, %f35;
	ld.shared.f32 	%f39, [%r6+36];
	ld.shared.f32 	%f40, [%r9+576];
	fma.rn.f32 	%f41, %f39, %f40, %f38;
	ld.shared.f32 	%f42, [%r6+40];
	ld.shared.f32 	%f43, [%r9+640];
	fma.rn.f32 	%f44, %f42, %f43, %f41;
	ld.shared.f32 	%f45, [%r6+44];
	ld.shared.f32 	%f46, [%r9+704];
	fma.rn.f32 	%f47, %f45, %f46, %f44;
	ld.shared.f32 	%f48, [%r6+48];
	ld.shared.f32 	%f49, [%r9+768];
	fma.rn.f32 	%f50, %f48, %f49, %f47;
	ld.shared.f32 	%f51, [%r6+52];
	ld.shared.f32 	%f52, [%r9+832];
	fma.rn.f32 	%f53, %f51, %f52, %f50;
	ld.shared.f32 	%f54, [%r6+56];
	ld.shared.f32 	%f55, [%r9+896];
	fma.rn.f32 	%f56, %f54, %f55, %f53;
	ld.shared.f32 	%f57, [%r6+60];
	ld.shared.f32 	%f58, [%r9+960];
	fma.rn.f32 	%f62, %f57, %f58, %f56;
	bar.sync 	0;
	add.s32 	%r42, %r42, 1;
	setp.ne.s32 	%p8, %r42, 0;
	add.s32 	%r41, %r41, %r12;
	add.s32 	%r40, %r40, 16;
	add.s32 	%r39, %r39, 16;
	add.s32 	%r38, %r38, 16;
	@%p8 bra 	$L__BB0_2;
$L__BB0_7:
	setp.ge.s32 	%p9, %r3, %r24;
	setp.ge.s32 	%p10, %r5, %r25;
	or.pred  	%p11, %p9, %p10;
	@%p11 bra 	$L__BB0_9;
	mad.lo.s32 	%r37, %r25, %r3, %r5;
	cvta.to.global.u64 	%rd10, %rd5;
	mul.wide.u32 	%rd11, %r37, 4;
	add.s64 	%rd12, %rd10, %rd11;
	st.global.f32 	[%rd12], %f62;
$L__BB0_9:
	ret;

}


// ===== COMPILED SASS (sm_100) =====

	.target	sm_100

	.elftype	@"ET_EXEC"


//--------------------- .note.nv.tkinfo           --------------------------
	.section	.note.nv.tkinfo,"",@"SHT_NOTE"
	.sectionflags	@"SHF_NOTE_NV_TKINFO"
	.tkinfo
        /*0018*/ 	.word	0x00000002
        /*0030*/ 	.string	""
        /*0030*/ 	.string	"ptxas"
        /*0030*/ 	.string	"Cuda compilation tools, release 13.0, V13.0.88"
        /*0030*/ 	.string	"Build cuda_13.0.r13.0/compiler.36424714_0"
        /*0030*/ 	.string	"-arch sm_100 -m 64 "



//--------------------- .note.nv.cuinfo           --------------------------
	.section	.note.nv.cuinfo,"",@"SHT_NOTE"
	.sectionflags	@"SHF_NOTE_NV_CUINFO"
        /*0018*/ 	.short	0x0002
        /*001a*/ 	.short	0x0064
        /*001c*/ 	.short	0x0082
	.zero		2


//--------------------- .nv.info                  --------------------------
	.section	.nv.info,"",@"SHT_CUDA_INFO"
	.align	4


	//----- nvinfo : EIATTR_REGCOUNT
	.align		4
        /*0000*/ 	.byte	0x04, 0x2f
        /*0002*/ 	.short	(.L_1 - .L_0)
	.align		4
.L_0:
        /*0004*/ 	.word	index@(_Z17matMulTiledKernelPKfS0_Pfiii)
        /*0008*/ 	.word	0x00000020


	//----- nvinfo : EIATTR_FRAME_SIZE
	.align		4
.L_1:
        /*000c*/ 	.byte	0x04, 0x11
        /*000e*/ 	.short	(.L_3 - .L_2)
	.align		4
.L_2:
        /*0010*/ 	.word	index@(_Z17matMulTiledKernelPKfS0_Pfiii)
        /*0014*/ 	.word	0x00000000


	//----- nvinfo : EIATTR_MIN_STACK_SIZE
	.align		4
.L_3:
        /*0018*/ 	.byte	0x04, 0x12
        /*001a*/ 	.short	(.L_5 - .L_4)
	.align		4
.L_4:
        /*001c*/ 	.word	index@(_Z17matMulTiledKernelPKfS0_Pfiii)
        /*0020*/ 	.word	0x00000000
.L_5:


//--------------------- .nv.compat                --------------------------
	.section	.nv.compat,"",@"SHT_CUDA_COMPAT_INFO"
	.align	4
        /*0000*/ 	.byte	0x02, 0x09, 0x00, 0x00, 0x02, 0x02, 0x01, 0x00, 0x02, 0x05, 0x05, 0x00, 0x03, 0x07, 0x01, 0x01
        /*0010*/ 	.byte	0x02, 0x03, 0x00, 0x00, 0x02, 0x06, 0x01, 0x00, 0x04, 0x0b, 0x08, 0x00, 0x09, 0x00, 0x00, 0x00
        /*0020*/ 	.byte	0x00, 0x00, 0x00, 0x00


//--------------------- .nv.info._Z17matMulTiledKernelPKfS0_Pfiii --------------------------
	.section	.nv.info._Z17matMulTiledKernelPKfS0_Pfiii,"",@"SHT_CUDA_INFO"
	.sectionflags	@""
	.align	4


	//----- nvinfo : EIATTR_CUDA_API_VERSION
	.align		4
        /*0000*/ 	.byte	0x04, 0x37
        /*0002*/ 	.short	(.L_7 - .L_6)
.L_6:
        /*0004*/ 	.word	0x00000082


	//----- nvinfo : EIATTR_KPARAM_INFO
	.align		4
.L_7:
        /*0008*/ 	.byte	0x04, 0x17
        /*000a*/ 	.short	(.L_9 - .L_8)
.L_8:
        /*000c*/ 	.word	0x00000000
        /*0010*/ 	.short	0x0005
        /*0012*/ 	.short	0x0020
        /*0014*/ 	.byte	0x00, 0xf0, 0x11, 0x00


	//----- nvinfo : EIATTR_KPARAM_INFO
	.align		4
.L_9:
        /*0018*/ 	.byte	0x04, 0x17
        /*001a*/ 	.short	(.L_11 - .L_10)
.L_10:
        /*001c*/ 	.word	0x00000000
        /*0020*/ 	.short	0x0004
        /*0022*/ 	.short	0x001c
        /*0024*/ 	.byte	0x00, 0xf0, 0x11, 0x00


	//----- nvinfo : EIATTR_KPARAM_INFO
	.align		4
.L_11:
        /*0028*/ 	.byte	0x04, 0x17
        /*002a*/ 	.short	(.L_13 - .L_12)
.L_12:
        /*002c*/ 	.word	0x00000000
        /*0030*/ 	.short	0x0003
        /*0032*/ 	.short	0x0018
        /*0034*/ 	.byte	0x00, 0xf0, 0x11, 0x00


	//----- nvinfo : EIATTR_KPARAM_INFO
	.align		4
.L_13:
        /*0038*/ 	.byte	0x04, 0x17
        /*003a*/ 	.short	(.L_15 - .L_14)
.L_14:
        /*003c*/ 	.word	0x00000000
        /*0040*/ 	.short	0x0002
        /*0042*/ 	.short	0x0010
        /*0044*/ 	.byte	0x00, 0xf5, 0x21, 0x00


	//----- nvinfo : EIATTR_KPARAM_INFO
	.align		4
.L_15:
        /*0048*/ 	.byte	0x04, 0x17
        /*004a*/ 	.short	(.L_17 - .L_16)
.L_16:
        /*004c*/ 	.word	0x00000000
        /*0050*/ 	.short	0x0001
        /*0052*/ 	.short	0x0008
        /*0054*/ 	.byte	0x00, 0xf5, 0x21, 0x00


	//----- nvinfo : EIATTR_KPARAM_INFO
	.align		4
.L_17:
        /*0058*/ 	.byte	0x04, 0x17
        /*005a*/ 	.short	(.L_19 - .L_18)
.L_18:
        /*005c*/ 	.word	0x00000000
        /*0060*/ 	.short	0x0000
        /*0062*/ 	.short	0x0000
        /*0064*/ 	.byte	0x00, 0xf5, 0x21, 0x00


	//----- nvinfo : EIATTR_SPARSE_MMA_MASK
	.align		4
.L_19:
        /*0068*/ 	.byte	0x03, 0x50
        /*006a*/ 	.short	0x0000


	//----- nvinfo : EIATTR_MAXREG_COUNT
	.align		4
        /*006c*/ 	.byte	0x03, 0x1b
        /*006e*/ 	.short	0x00ff


	//----- nvinfo : EIATTR_NUM_BARRIERS
	.align		4
        /*0070*/ 	.byte	0x02, 0x4c
        /*0072*/ 	.byte	0x01
	.zero		1


	//----- nvinfo : EIATTR_MERCURY_ISA_VERSION
	.align		4
        /*0074*/ 	.byte	0x03, 0x5f
        /*0076*/ 	.short	0x0101


	//----- nvinfo : EIATTR_VRC_CTA_INIT_COUNT
	.align		4
        /*0078*/ 	.byte	0x02, 0x4a
	.zero		1
	.zero		1


	//----- nvinfo : EIATTR_EXIT_INSTR_OFFSETS
	.align		4
        /*007c*/ 	.byte	0x04, 0x1c
        /*007e*/ 	.short	(.L_21 - .L_20)


	//   ....[0]....
.L_20:
        /*0080*/ 	.word	0x000005e0


	//   ....[1]....
        /*0084*/ 	.word	0x00000630


	//----- nvinfo : EIATTR_CBANK_PARAM_SIZE
	.align		4
.L_21:
        /*0088*/ 	.byte	0x03, 0x19
        /*008a*/ 	.short	0x0024


	//----- nvinfo : EIATTR_PARAM_CBANK
	.align		4
        /*008c*/ 	.byte	0x04, 0x0a
        /*008e*/ 	.short	(.L_23 - .L_22)
	.align		4
.L_22:
        /*0090*/ 	.word	index@(.nv.constant0._Z17matMulTiledKernelPKfS0_Pfiii)
        /*0094*/ 	.short	0x0380
        /*0096*/ 	.short	0x0024


	//----- nvinfo : EIATTR_SW_WAR
	.align		4
.L_23:
        /*0098*/ 	.byte	0x04, 0x36
        /*009a*/ 	.short	(.L_25 - .L_24)
.L_24:
        /*009c*/ 	.word	0x00000008
.L_25:


//--------------------- .nv.callgraph             --------------------------
	.section	.nv.callgraph,"",@"SHT_CUDA_CALLGRAPH"
	.align	4
	.sectionentsize	8
	.align		4
        /*0000*/ 	.word	0x00000000
	.align		4
        /*0004*/ 	.word	0xffffffff
	.align		4
        /*0008*/ 	.word	0x00000000
	.align		4
        /*000c*/ 	.word	0xfffffffe
	.align		4
        /*0010*/ 	.word	0x00000000
	.align		4
        /*0014*/ 	.word	0xfffffffd
	.align		4
        /*0018*/ 	.word	0x00000000
	.align		4
        /*001c*/ 	.word	0xfffffffc


//--------------------- .text._Z17matMulTiledKernelPKfS0_Pfiii --------------------------
	.section	.text._Z17matMulTiledKernelPKfS0_Pfiii,"ax",@progbits
	.align	128
        .global         _Z17matMulTiledKernelPKfS0_Pfiii
        .type           _Z17matMulTiledKernelPKfS0_Pfiii,@function
        .size           _Z17matMulTiledKernelPKfS0_Pfiii,(.L_x_3 - _Z17matMulTiledKernelPKfS0_Pfiii)
        .other          _Z17matMulTiledKernelPKfS0_Pfiii,@"STO_CUDA_ENTRY STV_DEFAULT"
_Z17matMulTiledKernelPKfS0_Pfiii:
.text._Z17matMulTiledKernelPKfS0_Pfiii:
[----:B------:R-:W-:Y:S01]  /*0000*/  LDC R1, c[0x0][0x37c] ;  /* 0x0000df00ff017b82 */ /* 0x000fe20000000800 */
[----:B------:R-:W0:Y:S01]  /*0010*/  S2R R3, SR_CTAID.Y ;  /* 0x0000000000037919 */ /* 0x000e220000002600 */
[----:B------:R-:W1:Y:S01]  /*0020*/  LDCU UR10, c[0x0][0x3a0] ;  /* 0x00007400ff0a77ac */ /* 0x000e620008000800 */
[----:B------:R-:W-:Y:S01]  /*0030*/  HFMA2 R21, -RZ, RZ, 0, 0 ;  /* 0x00000000ff157431 */ /* 0x000fe200000001ff */
[----:B------:R-:W0:Y:S01]  /*0040*/  S2R R13, SR_TID.Y ;  /* 0x00000000000d7919 */ /* 0x000e220000002200 */
[----:B------:R-:W2:Y:S01]  /*0050*/  LDCU.64 UR8, c[0x0][0x358] ;  /* 0x00006b00ff0877ac */ /* 0x000ea20008000a00 */
[----:B------:R-:W3:Y:S01]  /*0060*/  S2R R5, SR_CTAID.X ;  /* 0x0000000000057919 */ /* 0x000ee20000002500 */
[----:B------:R-:W3:Y:S01]  /*0070*/  S2R R0, SR_TID.X ;  /* 0x0000000000007919 */ /* 0x000ee20000002100 */
[----:B-1----:R-:W-:Y:S01]  /*0080*/  UISETP.GE.AND UP0, UPT, UR10, 0x1, UPT ;  /* 0x000000010a00788c */ /* 0x002fe2000bf06270 */
[----:B0-----:R-:W-:Y:S02]  /*0090*/  LEA R3, R3, R13, 0x4 ;  /* 0x0000000d03037211 */ /* 0x001fe400078e20ff */
[----:B---3--:R-:W-:-:S06]  /*00a0*/  LEA R2, R5, R0, 0x4 ;  /* 0x0000000005027211 */ /* 0x008fcc00078e20ff */
[----:B--2---:R-:W-:Y:S05]  /*00b0*/  BRA.U !UP0, `(.L_x_0) ;  /* 0x00000005083c7547 */ /* 0x004fea000b800000 */
[----:B------:R-:W0:Y:S01]  /*00c0*/  S2UR UR7, SR_CgaCtaId ;  /* 0x00000000000779c3 */ /* 0x000e220000008800 */
[----:B------:R-:W1:Y:S01]  /*00d0*/  LDCU UR11, c[0x0][0x39c] ;  /* 0x00007380ff0b77ac */ /* 0x000e620008000800 */
[----:B------:R-:W-:Y:S01]  /*00e0*/  MOV R21, RZ ;  /* 0x000000ff00157202 */ /* 0x000fe20000000f00 */
[----:B------:R-:W-:Y:S01]  /*00f0*/  IMAD R12, R3, UR10, R0 ;  /* 0x0000000a030c7c24 */ /* 0x000fe2000f8e0200 */
[----:B------:R-:W-:Y:S01]  /*0100*/  UMOV UR5, 0x400 ;  /* 0x0000040000057882 */ /* 0x000fe20000000000 */
[----:B------:R-:W-:-:S03]  /*0110*/  UIADD3 UR4, UPT, UPT, UR10, 0xf, URZ ;  /* 0x0000000f0a047890 */ /* 0x000fc6000fffe0ff */
[----:B------:R-:W2:Y:S01]  /*0120*/  LDC R15, c[0x0][0x39c] ;  /* 0x0000e700ff0f7b82 */ /* 0x000ea20000000800 */
[----:B------:R-:W-:Y:S02]  /*0130*/  UIADD3 UR6, UPT, UPT, UR5, 0x400, URZ ;  /* 0x0000040005067890 */ /* 0x000fe4000fffe0ff */
[----:B------:R-:W-:Y:S01]  /*0140*/  USHF.R.U32.HI UR4, URZ, 0x4, UR4 ;  /* 0x00000004ff047899 */ /* 0x000fe20008011604 */
[----:B------:R-:W3:Y:S01]  /*0150*/  LDCU UR13, c[0x0][0x3a0] ;  /* 0x00007400ff0d77ac */ /* 0x000ee20008000800 */
[----:B------:R-:W4:Y:S01]  /*0160*/  LDCU UR12, c[0x0][0x398] ;  /* 0x00007300ff0c77ac */ /* 0x000f220008000800 */
[----:B-1----:R-:W-:Y:S01]  /*0170*/  IMAD R18, R13, UR11, R0 ;  /* 0x0000000b0d127c24 */ /* 0x002fe2000f8e0200 */
[----:B------:R-:W-:Y:S02]  /*0180*/  UIADD3 UR4, UPT, UPT, -UR4, URZ, URZ ;  /* 0x000000ff04047290 */ /* 0x000fe4000fffe1ff */
[----:B0-----:R-:W-:Y:S02]  /*0190*/  ULEA UR5, UR7, UR5, 0x18 ;  /* 0x0000000507057291 */ /* 0x001fe4000f8ec0ff */
[----:B------:R-:W-:Y:S01]  /*01a0*/  LEA R18, R5, R18, 0x4 ;  /* 0x0000001205127211 */ /* 0x000fe200078e20ff */
[----:B------:R-:W-:-:S03]  /*01b0*/  ULEA UR6, UR7, UR6, 0x18 ;  /* 0x0000000607067291 */ /* 0x000fc6000f8ec0ff */
[----:B------:R-:W-:-:S03]  /*01c0*/  LEA R17, R13, UR5, 0x6 ;  /* 0x000000050d117c11 */ /* 0x000fc6000f8e30ff */
[C---:B------:R-:W-:Y:S02]  /*01d0*/  LEA R16, R0.reuse, UR6, 0x2 ;  /* 0x0000000600107c11 */ /* 0x040fe4000f8e10ff */
[----:B------:R-:W-:Y:S02]  /*01e0*/  LEA R19, R0, R17, 0x2 ;  /* 0x0000001100137211 */ /* 0x000fe400078e10ff */
[----:B---34-:R-:W-:-:S07]  /*01f0*/  LEA R14, R13, R16, 0x6 ;  /* 0x000000100d0e7211 */ /* 0x018fce00078e30ff */
.L_x_1:
[----:B------:R-:W-:Y:S01]  /*0200*/  ISETP.GE.AND P1, PT, R0, UR13, PT ;  /* 0x0000000d00007c0c */ /* 0x000fe2000bf26270 */
[----:B------:R-:W-:Y:S01]  /*0210*/  HFMA2 R29, -RZ, RZ, 0, 0 ;  /* 0x00000000ff1d7431 */ /* 0x000fe200000001ff */
[----:B--2---:R-:W-:Y:S02]  /*0220*/  ISETP.GE.AND P0, PT, R2, R15, PT ;  /* 0x0000000f0200720c */ /* 0x004fe40003f06270 */
[----:B------:R-:W-:Y:S02]  /*0230*/  ISETP.GE.OR P1, PT, R3, UR12, P1 ;  /* 0x0000000c03007c0c */ /* 0x000fe40008f26670 */
[----:B------:R-:W-:Y:S02]  /*0240*/  ISETP.GE.OR P0, PT, R13, UR13, P0 ;  /* 0x0000000d0d007c0c */ /* 0x000fe40008706670 */
[----:B------:R-:W-:-:S09]  /*0250*/  MOV R22, RZ ;  /* 0x000000ff00167202 */ /* 0x000fd20000000f00 */
[----:B------:R-:W0:Y:S08]  /*0260*/  @!P1 LDC.64 R6, c[0x0][0x380] ;  /* 0x0000e000ff069b82 */ /* 0x000e300000000a00 */
[----:B------:R-:W1:Y:S01]  /*0270*/  @!P0 LDC.64 R4, c[0x0][0x388] ;  /* 0x0000e200ff048b82 */ /* 0x000e620000000a00 */
[----:B0-----:R-:W-:-:S05]  /*0280*/  @!P1 IMAD.WIDE.U32 R6, R12, 0x4, R6 ;  /* 0x000000040c069825 */ /* 0x001fca00078e0006 */
[----:B------:R-:W2:Y:S01]  /*0290*/  @!P1 LDG.E R22, desc[UR8][R6.64] ;  /* 0x0000000806169981 */ /* 0x000ea2000c1e1900 */
[----:B-1----:R-:W-:-:S05]  /*02a0*/  @!P0 IMAD.WIDE R24, R18, 0x4, R4 ;  /* 0x0000000412188825 */ /* 0x002fca00078e0204 */
[----:B------:R-:W3:Y:S01]  /*02b0*/  @!P0 LDG.E R29, desc[UR8][R24.64] ;  /* 0x00000008181d8981 */ /* 0x000ee2000c1e1900 */
[----:B------:R-:W-:-:S04]  /*02c0*/  UIADD3 UR4, UPT, UPT, UR4, 0x1, URZ ;  /* 0x0000000104047890 */ /* 0x000fc8000fffe0ff */
[----:B------:R-:W-:Y:S01]  /*02d0*/  UISETP.NE.AND UP0, UPT, UR4, URZ, UPT ;  /* 0x000000ff0400728c */ /* 0x000fe2000bf05270 */
[----:B------:R-:W-:Y:S02]  /*02e0*/  IADD3 R0, PT, PT, R0, 0x10, RZ ;  /* 0x0000001000007810 */ /* 0x000fe40007ffe0ff */
[----:B------:R-:W-:Y:S02]  /*02f0*/  IADD3 R13, PT, PT, R13, 0x10, RZ ;  /* 0x000000100d0d7810 */ /* 0x000fe40007ffe0ff */
[----:B------:R-:W-:Y:S02]  /*0300*/  IADD3 R12, PT, PT, R12, 0x10, RZ ;  /* 0x000000100c0c7810 */ /* 0x000fe40007ffe0ff */
[----:B------:R-:W-:Y:S01]  /*0310*/  LEA R18, R15, R18, 0x4 ;  /* 0x000000120f127211 */ /* 0x000fe200078e20ff */
[----:B--2---:R-:W-:Y:S04]  /*0320*/  STS [R19], R22 ;  /* 0x0000001613007388 */ /* 0x004fe80000000800 */
[----:B---3--:R-:W-:Y:S01]  /*0330*/  STS [R14], R29 ;  /* 0x0000001d0e007388 */ /* 0x008fe20000000800 */
[----:B------:R-:W-:Y:S06]  /*0340*/  BAR.SYNC.DEFER_BLOCKING 0x0 ;  /* 0x0000000000007b1d */ /* 0x000fec0000010000 */
[----:B------:R-:W-:Y:S04]  /*0350*/  LDS R28, [R16] ;  /* 0x00000000101c7984 */ /* 0x000fe80000000800 */
[----:B------:R-:W0:Y:S04]  /*0360*/  LDS.128 R8, [R17] ;  /* 0x0000000011087984 */ /* 0x000e280000000c00 */
[----:B------:R-:W1:Y:S04]  /*0370*/  LDS R29, [R16+0x40] ;  /* 0x00004000101d7984 */ /* 0x000e680000000800 */
[----:B------:R-:W2:Y:S04]  /*0380*/  LDS R27, [R16+0x80] ;  /* 0x00008000101b7984 */ /* 0x000ea80000000800 */
[----:B------:R-:W3:Y:S04]  /*0390*/  LDS R26, [R16+0xc0] ;  /* 0x0000c000101a7984 */ /* 0x000ee80000000800 */
[----:B------:R-:W-:Y:S04]  /*03a0*/  LDS R23, [R16+0x100] ;  /* 0x0001000010177984 */ /* 0x000fe80000000800 */
[----:B------:R-:W4:Y:S04]  /*03b0*/  LDS.128 R4, [R17+0x10] ;  /* 0x0000100011047984 */ /* 0x000f280000000c00 */
[----:B------:R-:W5:Y:S04]  /*03c0*/  LDS R20, [R16+0x140] ;  /* 0x0001400010147984 */ /* 0x000f680000000800 */
[----:B------:R-:W5:Y:S04]  /*03d0*/  LDS R25, [R16+0x180] ;  /* 0x0001800010197984 */ /* 0x000f680000000800 */
[----:B------:R-:W5:Y:S04]  /*03e0*/  LDS R22, [R16+0x1c0] ;  /* 0x0001c00010167984 */ /* 0x000f680000000800 */
[----:B------:R-:W-:Y:S01]  /*03f0*/  LDS R24, [R16+0x240] ;  /* 0x0002400010187984 */ /* 0x000fe20000000800 */
[----:B0-----:R-:W-:-:S03]  /*0400*/  FFMA R8, R8, R28, R21 ;  /* 0x0000001c08087223 */ /* 0x001fc60000000015 */
[----:B------:R-:W-:Y:S01]  /*0410*/  LDS R21, [R16+0x200] ;  /* 0x0002000010157984 */ /* 0x000fe20000000800 */
[----:B-1----:R-:W-:-:S04]  /*0420*/  FFMA R8, R29, R9, R8 ;  /* 0x000000091d087223 */ /* 0x002fc80000000008 */
[----:B--2---:R-:W-:-:S04]  /*0430*/  FFMA R27, R27, R10, R8 ;  /* 0x0000000a1b1b7223 */ /* 0x004fc80000000008 */
[----:B---3--:R-:W-:Y:S02]  /*0440*/  FFMA R27, R26, R11, R27 ;  /* 0x0000000b1a1b7223 */ /* 0x008fe4000000001b */
[----:B------:R-:W0:Y:S02]  /*0450*/  LDS.128 R8, [R17+0x20] ;  /* 0x0000200011087984 */ /* 0x000e240000000c00 */
[----:B----4-:R-:W-:-:S04]  /*0460*/  FFMA R23, R4, R23, R27 ;  /* 0x0000001704177223 */ /* 0x010fc8000000001b */
[----:B-----5:R-:W-:Y:S02]  /*0470*/  FFMA R20, R20, R5, R23 ;  /* 0x0000000514147223 */ /* 0x020fe40000000017 */
[----:B------:R-:W1:Y:S02]  /*0480*/  LDS R23, [R16+0x280] ;  /* 0x0002800010177984 */ /* 0x000e640000000800 */
[----:B------:R-:W-:Y:S02]  /*0490*/  FFMA R25, R25, R6, R20 ;  /* 0x0000000619197223 */ /* 0x000fe40000000014 */
[----:B------:R-:W2:Y:S02]  /*04a0*/  LDS R20, [R16+0x2c0] ;  /* 0x0002c00010147984 */ /* 0x000ea40000000800 */
[----:B------:R-:W-:Y:S02]  /*04b0*/  FFMA R27, R22, R7, R25 ;  /* 0x00000007161b7223 */ /* 0x000fe40000000019 */
[----:B------:R-:W-:Y:S04]  /*04c0*/  LDS R25, [R16+0x300] ;  /* 0x0003000010197984 */ /* 0x000fe80000000800 */
[----:B------:R-:W3:Y:S04]  /*04d0*/  LDS.128 R4, [R17+0x30] ;  /* 0x0000300011047984 */ /* 0x000ee80000000c00 */
[----:B------:R-:W4:Y:S01]  /*04e0*/  LDS R22, [R16+0x340] ;  /* 0x0003400010167984 */ /* 0x000f220000000800 */
[----:B0-----:R-:W-:-:S03]  /*04f0*/  FFMA R27, R8, R21, R27 ;  /* 0x00000015081b7223 */ /* 0x001fc6000000001b */
[----:B------:R-:W0:Y:S04]  /*0500*/  LDS R21, [R16+0x380] ;  /* 0x0003800010157984 */ /* 0x000e280000000800 */
[----:B------:R-:W5:Y:S01]  /*0510*/  LDS R8, [R16+0x3c0] ;  /* 0x0003c00010087984 */ /* 0x000f620000000800 */
[----:B------:R-:W-:-:S04]  /*0520*/  FFMA R24, R24, R9, R27 ;  /* 0x0000000918187223 */ /* 0x000fc8000000001b */
[----:B-1----:R-:W-:-:S04]  /*0530*/  FFMA R23, R23, R10, R24 ;  /* 0x0000000a17177223 */ /* 0x002fc80000000018 */
[----:B--2---:R-:W-:-:S04]  /*0540*/  FFMA R11, R20, R11, R23 ;  /* 0x0000000b140b7223 */ /* 0x004fc80000000017 */
[----:B---3--:R-:W-:-:S04]  /*0550*/  FFMA R11, R4, R25, R11 ;  /* 0x00000019040b7223 */ /* 0x008fc8000000000b */
[----:B----4-:R-:W-:-:S04]  /*0560*/  FFMA R22, R22, R5, R11 ;  /* 0x0000000516167223 */ /* 0x010fc8000000000b */
[----:B0-----:R-:W-:-:S04]  /*0570*/  FFMA R21, R21, R6, R22 ;  /* 0x0000000615157223 */ /* 0x001fc80000000016 */
[----:B-----5:R-:W-:Y:S01]  /*0580*/  FFMA R21, R8, R7, R21 ;  /* 0x0000000708157223 */ /* 0x020fe20000000015 */
[----:B------:R-:W-:Y:S06]  /*0590*/  BAR.SYNC.DEFER_BLOCKING 0x0 ;  /* 0x0000000000007b1d */ /* 0x000fec0000010000 */
[----:B------:R-:W-:Y:S05]  /*05a0*/  BRA.U UP0, `(.L_x_1) ;  /* 0xfffffffd00147547 */ /* 0x000fea000b83ffff */
.L_x_0:
[----:B------:R-:W0:Y:S02]  /*05b0*/  LDCU.64 UR4, c[0x0][0x398] ;  /* 0x00007300ff0477ac */ /* 0x000e240008000a00 */
[----:B0-----:R-:W-:-:S04]  /*05c0*/  ISETP.GE.AND P0, PT, R2, UR5, PT ;  /* 0x0000000502007c0c */ /* 0x001fc8000bf06270 */
[----:B------:R-:W-:-:S13]  /*05d0*/  ISETP.GE.OR P0, PT, R3, UR4, P0 ;  /* 0x0000000403007c0c */ /* 0x000fda0008706670 */
[----:B------:R-:W-:Y:S05]  /*05e0*/  @P0 EXIT ;  /* 0x000000000000094d */ /* 0x000fea0003800000 */
[----:B------:R-:W0:Y:S01]  /*05f0*/  LDC.64 R4, c[0x0][0x390] ;  /* 0x0000e400ff047b82 */ /* 0x000e220000000a00 */
[----:B------:R-:W-:-:S04]  /*0600*/  IMAD R3, R3, UR5, R2 ;  /* 0x0000000503037c24 */ /* 0x000fc8000f8e0202 */
[----:B0-----:R-:W-:-:S05]  /*0610*/  IMAD.WIDE.U32 R2, R3, 0x4, R4 ;  /* 0x0000000403027825 */ /* 0x001fca00078e0004 */
[----:B------:R-:W-:Y:S01]  /*0620*/  STG.E desc[UR8][R2.64], R21 ;  /* 0x0000001502007986 */ /* 0x000fe2000c101908 */
[----:B------:R-:W-:Y:S05]  /*0630*/  EXIT ;  /* 0x000000000000794d */ /* 0x000fea0003800000 */
.L_x_2:
[----:B------:R-:W-:-:S00]  /*0640*/  BRA `(.L_x_2) ;  /* 0xfffffffc00fc7947 */ /* 0x000fc0000383ffff */
[----:B------:R-:W-:-:S00]  /*0650*/  NOP ;  /* 0x0000000000007918 */ /* 0x000fc00000000000 */
        /* <DEDUP_REMOVED lines=10> */
.L_x_3:


//--------------------- .nv.shared._Z17matMulTiledKernelPKfS0_Pfiii --------------------------
	.section	.nv.shared._Z17matMulTiledKernelPKfS0_Pfiii,"aw",@nobits
	.sectionflags	@""
	.align	4
.nv.shared._Z17matMulTiledKernelPKfS0_Pfiii:
	.zero		3072


//--------------------- .nv.shared.reserved.0     --------------------------
	.section	.nv.shared.reserved.0,"aw",@nobits
	.weak		__nv_reservedSMEM_offset_0_alias
	.size		__nv_reservedSMEM_offset_0_alias, 0, 64
	.other		__nv_reservedSMEM_offset_0_alias,@"STO_CUDA_RESERVED_SHARED STV_DEFAULT"
__nv_reservedSMEM_offset_0_alias:
	.zero		0
	.zero		64


//--------------------- .nv.constant0._Z17matMulTiledKernelPKfS0_Pfiii --------------------------
	.section	.nv.constant0._Z17matMulTiledKernelPKfS0_Pfiii,"a",@progbits
	.sectionflags	@""
	.align	4
.nv.constant0._Z17matMulTiledKernelPKfS0_Pfiii:
	.zero		932


//--------------------- SYMBOLS --------------------------

	.type		.nv.reservedSmem.offset0,@object
	.size		.nv.reservedSmem.offset0,0x4
	.type		.nv.reservedSmem.cap,@object
	.size		.nv.reservedSmem.cap,0x4
